	.headerflags	@"EF_CUDA_TEXMODE_UNIFIED EF_CUDA_64BIT_ADDRESS EF_CUDA_SM89 EF_CUDA_VIRTUAL_SM(EF_CUDA_SM89)"
	.elftype	@"ET_EXEC"


//--------------------- .nv.info                  --------------------------
	.section	.nv.info,"",@"SHT_CUDA_INFO"
	.align	4


	//----- nvinfo : EIATTR_REGCOUNT
	.align		4
        /*0000*/ 	.byte	0x04, 0x2f
        /*0002*/ 	.short	(.L_1 - .L_0)
	.align		4
.L_0:
        /*0004*/ 	.word	index@(triton__0d1d2d3d45de)
        /*0008*/ 	.word	0x00000014


	//----- nvinfo : EIATTR_MAX_STACK_SIZE
	.align		4
.L_1:
        /*000c*/ 	.byte	0x04, 0x23
        /*000e*/ 	.short	(.L_3 - .L_2)
	.align		4
.L_2:
        /*0010*/ 	.word	index@(triton__0d1d2d3d45de)
        /*0014*/ 	.word	0x00000000


	//----- nvinfo : EIATTR_MIN_STACK_SIZE
	.align		4
.L_3:
        /*0018*/ 	.byte	0x04, 0x12
        /*001a*/ 	.short	(.L_5 - .L_4)
	.align		4
.L_4:
        /*001c*/ 	.word	index@(triton__0d1d2d3d45de)
        /*0020*/ 	.word	0x00000000


	//----- nvinfo : EIATTR_FRAME_SIZE
	.align		4
.L_5:
        /*0024*/ 	.byte	0x04, 0x11
        /*0026*/ 	.short	(.L_7 - .L_6)
	.align		4
.L_6:
        /*0028*/ 	.word	index@(triton__0d1d2d3d45de)
        /*002c*/ 	.word	0x00000000
.L_7:


//--------------------- .nv.info.triton__0d1d2d3d45de --------------------------
	.section	.nv.info.triton__0d1d2d3d45de,"",@"SHT_CUDA_INFO"
	.align	4


	//----- nvinfo : EIATTR_CUDA_API_VERSION
	.align		4
        /*0000*/ 	.byte	0x04, 0x37
        /*0002*/ 	.short	(.L_9 - .L_8)
.L_8:
        /*0004*/ 	.word	0x0000007b


	//----- nvinfo : EIATTR_PARAM_CBANK
	.align		4
.L_9:
        /*0008*/ 	.byte	0x04, 0x0a
        /*000a*/ 	.short	(.L_11 - .L_10)
	.align		4
.L_10:
        /*000c*/ 	.word	index@(.nv.constant0.triton__0d1d2d3d45de)
        /*0010*/ 	.short	0x0160
        /*0012*/ 	.short	0x0028


	//----- nvinfo : EIATTR_CBANK_PARAM_SIZE
	.align		4
.L_11:
        /*0014*/ 	.byte	0x03, 0x19
        /*0016*/ 	.short	0x0028


	//----- nvinfo : EIATTR_KPARAM_INFO
	.align		4
        /*0018*/ 	.byte	0x04, 0x17
        /*001a*/ 	.short	(.L_13 - .L_12)
.L_12:
        /*001c*/ 	.word	0x00000000
        /*0020*/ 	.short	0x0005
        /*0022*/ 	.short	0x0024
        /*0024*/ 	.byte	0x00, 0xf0, 0x11, 0x00


	//----- nvinfo : EIATTR_KPARAM_INFO
	.align		4
.L_13:
        /*0028*/ 	.byte	0x04, 0x17
        /*002a*/ 	.short	(.L_15 - .L_14)
.L_14:
        /*002c*/ 	.word	0x00000000
        /*0030*/ 	.short	0x0004
        /*0032*/ 	.short	0x0020
        /*0034*/ 	.byte	0x00, 0xf0, 0x11, 0x00


	//----- nvinfo : EIATTR_KPARAM_INFO
	.align		4
.L_15:
        /*0038*/ 	.byte	0x04, 0x17
        /*003a*/ 	.short	(.L_17 - .L_16)
.L_16:
        /*003c*/ 	.word	0x00000000
        /*0040*/ 	.short	0x0003
        /*0042*/ 	.short	0x0018
        /*0044*/ 	.byte	0x00, 0xf0, 0x21, 0x00


	//----- nvinfo : EIATTR_KPARAM_INFO
	.align		4
.L_17:
        /*0048*/ 	.byte	0x04, 0x17
        /*004a*/ 	.short	(.L_19 - .L_18)
.L_18:
        /*004c*/ 	.word	0x00000000
        /*0050*/ 	.short	0x0002
        /*0052*/ 	.short	0x0010
        /*0054*/ 	.byte	0x00, 0xf0, 0x21, 0x00


	//----- nvinfo : EIATTR_KPARAM_INFO
	.align		4
.L_19:
        /*0058*/ 	.byte	0x04, 0x17
        /*005a*/ 	.short	(.L_21 - .L_20)
.L_20:
        /*005c*/ 	.word	0x00000000
        /*0060*/ 	.short	0x0001
        /*0062*/ 	.short	0x0008
        /*0064*/ 	.byte	0x00, 0xf0, 0x21, 0x00


	//----- nvinfo : EIATTR_KPARAM_INFO
	.align		4
.L_21:
        /*0068*/ 	.byte	0x04, 0x17
        /*006a*/ 	.short	(.L_23 - .L_22)
.L_22:
        /*006c*/ 	.word	0x00000000
        /*0070*/ 	.short	0x0000
        /*0072*/ 	.short	0x0000
        /*0074*/ 	.byte	0x00, 0xf0, 0x21, 0x00


	//----- nvinfo : EIATTR_MAXREG_COUNT
	.align		4
.L_23:
        /*0078*/ 	.byte	0x03, 0x1b
        /*007a*/ 	.short	0x00ff


	//----- nvinfo : EIATTR_EXIT_INSTR_OFFSETS
	.align		4
        /*007c*/ 	.byte	0x04, 0x1c
        /*007e*/ 	.short	(.L_25 - .L_24)


	//   ....[0]....
.L_24:
        /*0080*/ 	.word	0x00000550


	//   ....[1]....
        /*0084*/ 	.word	0x00000570


	//----- nvinfo : EIATTR_MAX_THREADS
	.align		4
.L_25:
        /*0088*/ 	.byte	0x04, 0x05
        /*008a*/ 	.short	(.L_27 - .L_26)
.L_26:
        /*008c*/ 	.word	0x00000100
        /*0090*/ 	.word	0x00000001
        /*0094*/ 	.word	0x00000001
.L_27:


//--------------------- .nv.rel.action            --------------------------
	.section	.nv.rel.action,"",@"SHT_CUDA_RELOCINFO"
	.align	8
	.sectionentsize	8
        /*0000*/ 	.byte	0x73, 0x00, 0x00, 0x00, 0x00, 0x00, 0x00, 0x00, 0x00, 0x00, 0x00, 0x11, 0x25, 0x00, 0x05, 0x36


//--------------------- .nv.constant0.triton__0d1d2d3d45de --------------------------
	.section	.nv.constant0.triton__0d1d2d3d45de,"a",@progbits
	.align	4
.nv.constant0.triton__0d1d2d3d45de:
	.zero		392


//--------------------- .text.triton__0d1d2d3d45de --------------------------
	.section	.text.triton__0d1d2d3d45de,"ax",@progbits
	.sectioninfo	@"SHI_REGISTERS=20"
	.align	128
        .global         triton__0d1d2d3d45de
        .type           triton__0d1d2d3d45de,@function
        .size           triton__0d1d2d3d45de,(.L_x_1 - triton__0d1d2d3d45de)
        .other          triton__0d1d2d3d45de,@"STO_CUDA_ENTRY STV_DEFAULT"
triton__0d1d2d3d45de:
.text.triton__0d1d2d3d45de:
[----:B------:R-:W-:-:S02]  /*0000*/  IMAD.MOV.U32 R1, RZ, RZ, c[0x0][0x28] ;  /* 0x00000a00ff017624 */ /* 0x000fc400078e00ff */
[----:B------:R-:W-:Y:S01]  /*0010*/  IABS R9, c[0x0][0x180] ;  /* 0x0000600000097a13 */ /* 0x000fe20000000000 */
[----:B------:R-:W0:Y:S01]  /*0020*/  S2R R0, SR_TID.X ;  /* 0x0000000000007919 */ /* 0x000e220000002100 */
[----:B------:R-:W-:Y:S01]  /*0030*/  PRMT R13, RZ, 0x7610, R13 ;  /* 0x00007610ff0d7816 */ /* 0x000fe2000000000d */
[----:B------:R-:W-:Y:S01]  /*0040*/  IMAD.MOV.U32 R12, RZ, RZ, RZ ;  /* 0x000000ffff0c7224 */ /* 0x000fe200078e00ff */
[----:B------:R-:W1:Y:S01]  /*0050*/  I2F.RP R5, R9 ;  /* 0x0000000900057306 */ /* 0x000e620000209400 */
[----:B------:R-:W2:Y:S01]  /*0060*/  S2R R7, SR_CTAID.X ;  /* 0x0000000000077919 */ /* 0x000ea20000002500 */
[----:B------:R-:W-:Y:S01]  /*0070*/  PRMT R14, RZ, 0x7610, R14 ;  /* 0x00007610ff0e7816 */ /* 0x000fe2000000000e */
[----:B------:R-:W-:Y:S01]  /*0080*/  ULDC.64 UR4, c[0x0][0x118] ;  /* 0x0000460000047ab9 */ /* 0x000fe20000000a00 */
[----:B------:R-:W-:-:S04]  /*0090*/  MOV R15, RZ ;  /* 0x000000ff000f7202 */ /* 0x000fc80000000f00 */
[----:B-1----:R-:W1:Y:S01]  /*00a0*/  MUFU.RCP R5, R5 ;  /* 0x0000000500057308 */ /* 0x002e620000001000 */
[----:B0-----:R-:W-:-:S05]  /*00b0*/  IMAD.SHL.U32 R0, R0, 0x2, RZ ;  /* 0x0000000200007824 */ /* 0x001fca00078e00ff */
[----:B------:R-:W-:-:S04]  /*00c0*/  LOP3.LUT R0, R0, 0x1fe, RZ, 0xc0, !PT ;  /* 0x000001fe00007812 */ /* 0x000fc800078ec0ff */
[----:B--2---:R-:W-:Y:S02]  /*00d0*/  LEA R0, R7, R0, 0x9 ;  /* 0x0000000007007211 */ /* 0x004fe400078e48ff */
[----:B-1----:R-:W-:Y:S02]  /*00e0*/  IADD3 R2, R5, 0xffffffe, RZ ;  /* 0x0ffffffe05027810 */ /* 0x002fe40007ffe0ff */
[----:B------:R-:W-:Y:S02]  /*00f0*/  IADD3 R4, R0, 0x1, RZ ;  /* 0x0000000100047810 */ /* 0x000fe40007ffe0ff */
[----:B------:R0:W1:Y:S02]  /*0100*/  F2I.FTZ.U32.TRUNC.NTZ R3, R2 ;  /* 0x0000000200037305 */ /* 0x000064000021f000 */
[----:B------:R-:W-:Y:S02]  /*0110*/  IABS R7, R4 ;  /* 0x0000000400077213 */ /* 0x000fe40000000000 */
[----:B------:R-:W-:-:S04]  /*0120*/  LOP3.LUT R4, R4, c[0x0][0x180], RZ, 0x3c, !PT ;  /* 0x0000600004047a12 */ /* 0x000fc800078e3cff */
[----:B------:R-:W-:Y:S01]  /*0130*/  ISETP.GE.AND P1, PT, R4, RZ, PT ;  /* 0x000000ff0400720c */ /* 0x000fe20003f26270 */
[----:B0-----:R-:W-:Y:S02]  /*0140*/  IMAD.MOV.U32 R2, RZ, RZ, RZ ;  /* 0x000000ffff027224 */ /* 0x001fe400078e00ff */
[----:B-1----:R-:W-:-:S04]  /*0150*/  IMAD.MOV R6, RZ, RZ, -R3 ;  /* 0x000000ffff067224 */ /* 0x002fc800078e0a03 */
[----:B------:R-:W-:Y:S01]  /*0160*/  IMAD R5, R6, R9, RZ ;  /* 0x0000000906057224 */ /* 0x000fe200078e02ff */
[----:B------:R-:W-:-:S03]  /*0170*/  IABS R6, R0 ;  /* 0x0000000000067213 */ /* 0x000fc60000000000 */
[----:B------:R-:W-:-:S06]  /*0180*/  IMAD.HI.U32 R2, R3, R5, R2 ;  /* 0x0000000503027227 */ /* 0x000fcc00078e0002 */
[----:B------:R-:W-:-:S04]  /*0190*/  IMAD.HI.U32 R3, R2, R6, RZ ;  /* 0x0000000602037227 */ /* 0x000fc800078e00ff */
[----:B------:R-:W-:-:S04]  /*01a0*/  IMAD.HI.U32 R5, R2, R7, RZ ;  /* 0x0000000702057227 */ /* 0x000fc800078e00ff */
[----:B------:R-:W-:Y:S02]  /*01b0*/  IMAD.MOV R2, RZ, RZ, -R3 ;  /* 0x000000ffff027224 */ /* 0x000fe400078e0a03 */
[----:B------:R-:W-:Y:S02]  /*01c0*/  IMAD.MOV R8, RZ, RZ, -R5 ;  /* 0x000000ffff087224 */ /* 0x000fe400078e0a05 */
[C---:B------:R-:W-:Y:S02]  /*01d0*/  IMAD R2, R9.reuse, R2, R6 ;  /* 0x0000000209027224 */ /* 0x040fe400078e0206 */
[----:B------:R-:W-:-:S03]  /*01e0*/  IMAD R6, R9, R8, R7 ;  /* 0x0000000809067224 */ /* 0x000fc600078e0207 */
[C---:B------:R-:W-:Y:S02]  /*01f0*/  ISETP.GT.U32.AND P4, PT, R9.reuse, R2, PT ;  /* 0x000000020900720c */ /* 0x040fe40003f84070 */
[----:B------:R-:W-:-:S11]  /*0200*/  ISETP.GT.U32.AND P5, PT, R9, R6, PT ;  /* 0x000000060900720c */ /* 0x000fd60003fa4070 */
[-C--:B------:R-:W-:Y:S02]  /*0210*/  @!P4 IADD3 R2, R2, -R9.reuse, RZ ;  /* 0x800000090202c210 */ /* 0x080fe40007ffe0ff */
[----:B------:R-:W-:Y:S01]  /*0220*/  @!P5 IMAD.IADD R6, R6, 0x1, -R9 ;  /* 0x000000010606d824 */ /* 0x000fe200078e0a09 */
[----:B------:R-:W-:Y:S02]  /*0230*/  @!P4 IADD3 R3, R3, 0x1, RZ ;  /* 0x000000010303c810 */ /* 0x000fe40007ffe0ff */
[-C--:B------:R-:W-:Y:S02]  /*0240*/  ISETP.GE.U32.AND P2, PT, R2, R9.reuse, PT ;  /* 0x000000090200720c */ /* 0x080fe40003f46070 */
[----:B------:R-:W-:Y:S02]  /*0250*/  LOP3.LUT R2, R0, c[0x0][0x180], RZ, 0x3c, !PT ;  /* 0x0000600000027a12 */ /* 0x000fe400078e3cff */
[----:B------:R-:W-:Y:S02]  /*0260*/  ISETP.GE.U32.AND P3, PT, R6, R9, PT ;  /* 0x000000090600720c */ /* 0x000fe40003f66070 */
[----:B------:R-:W-:-:S02]  /*0270*/  ISETP.GE.AND P0, PT, R2, RZ, PT ;  /* 0x000000ff0200720c */ /* 0x000fc40003f06270 */
[----:B------:R-:W-:Y:S02]  /*0280*/  @!P5 IADD3 R5, R5, 0x1, RZ ;  /* 0x000000010505d810 */ /* 0x000fe40007ffe0ff */
[----:B------:R-:W-:-:S03]  /*0290*/  LOP3.LUT R2, RZ, c[0x0][0x180], RZ, 0x33, !PT ;  /* 0x00006000ff027a12 */ /* 0x000fc600078e33ff */
[----:B------:R-:W-:Y:S02]  /*02a0*/  @P2 IADD3 R3, R3, 0x1, RZ ;  /* 0x0000000103032810 */ /* 0x000fe40007ffe0ff */
[----:B------:R-:W-:Y:S02]  /*02b0*/  ISETP.NE.AND P2, PT, RZ, c[0x0][0x180], PT ;  /* 0x00006000ff007a0c */ /* 0x000fe40003f45270 */
[----:B------:R-:W-:Y:S02]  /*02c0*/  @P3 IADD3 R5, R5, 0x1, RZ ;  /* 0x0000000105053810 */ /* 0x000fe40007ffe0ff */
[----:B------:R-:W-:Y:S01]  /*02d0*/  @!P0 IMAD.MOV R3, RZ, RZ, -R3 ;  /* 0x000000ffff038224 */ /* 0x000fe200078e0a03 */
[----:B------:R-:W-:Y:S02]  /*02e0*/  ISETP.GE.AND P0, PT, R0, c[0x0][0x184], PT ;  /* 0x0000610000007a0c */ /* 0x000fe40003f06270 */
[----:B------:R-:W-:Y:S02]  /*02f0*/  @!P1 IADD3 R5, -R5, RZ, RZ ;  /* 0x000000ff05059210 */ /* 0x000fe40007ffe1ff */
[----:B------:R-:W-:-:S02]  /*0300*/  SEL R7, R2, R3, !P2 ;  /* 0x0000000302077207 */ /* 0x000fc40005000000 */
[----:B------:R-:W-:-:S03]  /*0310*/  SEL R2, R2, R5, !P2 ;  /* 0x0000000502027207 */ /* 0x000fc60005000000 */
[----:B------:R-:W-:-:S04]  /*0320*/  IMAD.HI R3, R7, 0x66666667, RZ ;  /* 0x6666666707037827 */ /* 0x000fc800078e02ff */
[----:B------:R-:W-:Y:S01]  /*0330*/  IMAD.HI R5, R2, 0x66666667, RZ ;  /* 0x6666666702057827 */ /* 0x000fe200078e02ff */
[----:B------:R-:W-:-:S04]  /*0340*/  SHF.R.U32.HI R4, RZ, 0x1f, R3 ;  /* 0x0000001fff047819 */ /* 0x000fc80000011603 */
[----:B------:R-:W-:Y:S02]  /*0350*/  SHF.R.U32.HI R6, RZ, 0x1f, R5 ;  /* 0x0000001fff067819 */ /* 0x000fe40000011605 */
[----:B------:R-:W-:Y:S02]  /*0360*/  LEA.HI.SX32 R4, R3, R4, 0x17 ;  /* 0x0000000403047211 */ /* 0x000fe400078fbaff */
[----:B------:R-:W-:-:S03]  /*0370*/  LEA.HI.SX32 R5, R5, R6, 0x17 ;  /* 0x0000000605057211 */ /* 0x000fc600078fbaff */
[----:B------:R-:W-:Y:S02]  /*0380*/  IMAD R4, R4, -0x500, R7 ;  /* 0xfffffb0004047824 */ /* 0x000fe400078e0207 */
[----:B------:R-:W-:Y:S02]  /*0390*/  IMAD.MOV.U32 R7, RZ, RZ, 0x2 ;  /* 0x00000002ff077424 */ /* 0x000fe400078e00ff */
[----:B------:R-:W-:Y:S02]  /*03a0*/  IMAD R10, R5, -0x500, R2 ;  /* 0xfffffb00050a7824 */ /* 0x000fe400078e0202 */
[----:B------:R-:W-:-:S04]  /*03b0*/  IMAD.WIDE R2, R0, R7, c[0x0][0x160] ;  /* 0x0000580000027625 */ /* 0x000fc800078e0207 */
[-C--:B------:R-:W-:Y:S01]  /*03c0*/  IMAD.WIDE R8, R4, R7.reuse, c[0x0][0x168] ;  /* 0x00005a0004087625 */ /* 0x080fe200078e0207 */
[----:B------:R-:W2:Y:S03]  /*03d0*/  @!P0 LDG.E.EL R12, [R2.64] ;  /* 0x00000004020c8981 */ /* 0x000ea6000c2e1900 */
[-C--:B------:R-:W-:Y:S01]  /*03e0*/  IMAD.WIDE R10, R10, R7.reuse, c[0x0][0x168] ;  /* 0x00005a000a0a7625 */ /* 0x080fe200078e0207 */
[----:B------:R-:W3:Y:S03]  /*03f0*/  @!P0 LDG.E.EL.U16 R13, [R8.64] ;  /* 0x00000004080d8981 */ /* 0x000ee6000c2e1500 */
[CC--:B------:R-:W-:Y:S01]  /*0400*/  IMAD.WIDE R4, R0.reuse, R7.reuse, c[0x0][0x170] ;  /* 0x00005c0000047625 */ /* 0x0c0fe200078e0207 */
[----:B------:R-:W4:Y:S03]  /*0410*/  @!P0 LDG.E.EL.U16 R14, [R10.64] ;  /* 0x000000040a0e8981 */ /* 0x000f26000c2e1500 */
[----:B------:R-:W-:Y:S01]  /*0420*/  IMAD.MOV.U32 R16, RZ, RZ, RZ ;  /* 0x000000ffff107224 */ /* 0x000fe200078e00ff */
[----:B------:R-:W5:Y:S01]  /*0430*/  @!P0 LDG.E.EL R15, [R4.64] ;  /* 0x00000004040f8981 */ /* 0x000f62000c2e1900 */
[----:B------:R-:W-:-:S05]  /*0440*/  IMAD.WIDE R6, R0, R7, c[0x0][0x178] ;  /* 0x00005e0000067625 */ /* 0x000fca00078e0207 */
[----:B------:R-:W5:Y:S01]  /*0450*/  @!P0 LDG.E.EL R16, [R6.64] ;  /* 0x0000000406108981 */ /* 0x000f62000c2e1900 */
[--C-:B--2---:R-:W-:Y:S02]  /*0460*/  HADD2.F32 R0, -RZ, R12.reuse.H0_H0 ;  /* 0x2000000cff007230 */ /* 0x104fe40000004100 */
[----:B------:R-:W-:Y:S02]  /*0470*/  HADD2.F32 R12, -RZ, R12.H1_H1 ;  /* 0x3000000cff0c7230 */ /* 0x000fe40000004100 */
[----:B---3--:R-:W-:Y:S02]  /*0480*/  HADD2.F32 R17, -RZ, R13.H0_H0 ;  /* 0x2000000dff117230 */ /* 0x008fe40000004100 */
[----:B----4-:R-:W-:-:S03]  /*0490*/  HADD2.F32 R13, -RZ, R14.H0_H0 ;  /* 0x2000000eff0d7230 */ /* 0x010fc60000004100 */
[----:B------:R-:W-:Y:S01]  /*04a0*/  FADD R17, R0, R17 ;  /* 0x0000001100117221 */ /* 0x000fe20000000000 */
[--C-:B-----5:R-:W-:Y:S01]  /*04b0*/  HADD2.F32 R14, -RZ, R15.reuse.H0_H0 ;  /* 0x2000000fff0e7230 */ /* 0x120fe20000004100 */
[----:B------:R-:W-:Y:S01]  /*04c0*/  FADD R12, R12, R13 ;  /* 0x0000000d0c0c7221 */ /* 0x000fe20000000000 */
[----:B------:R-:W-:Y:S02]  /*04d0*/  HADD2.F32 R15, -RZ, R15.H1_H1 ;  /* 0x3000000fff0f7230 */ /* 0x000fe40000004100 */
[--C-:B------:R-:W-:Y:S01]  /*04e0*/  HADD2.F32 R0, -RZ, R16.reuse.H0_H0 ;  /* 0x20000010ff007230 */ /* 0x100fe20000004100 */
[----:B------:R-:W-:Y:S01]  /*04f0*/  FFMA R17, R14, 0.125, R17 ;  /* 0x3e0000000e117823 */ /* 0x000fe20000000011 */
[----:B------:R-:W-:Y:S01]  /*0500*/  HADD2.F32 R16, -RZ, R16.H1_H1 ;  /* 0x30000010ff107230 */ /* 0x000fe20000004100 */
[----:B------:R-:W-:Y:S02]  /*0510*/  FFMA R15, R15, 0.125, R12 ;  /* 0x3e0000000f0f7823 */ /* 0x000fe4000000000c */
[----:B------:R-:W-:-:S02]  /*0520*/  FADD R0, R0, R17 ;  /* 0x0000001100007221 */ /* 0x000fc40000000000 */
[----:B------:R-:W-:-:S05]  /*0530*/  FADD R15, R16, R15 ;  /* 0x0000000f100f7221 */ /* 0x000fca0000000000 */
[----:B------:R-:W-:Y:S01]  /*0540*/  F2FP.F16.F32.PACK_AB R15, R15, R0 ;  /* 0x000000000f0f723e */ /* 0x000fe200000000ff */
[----:B------:R-:W-:Y:S06]  /*0550*/  @P0 EXIT ;  /* 0x000000000000094d */ /* 0x000fec0003800000 */
[----:B------:R-:W-:Y:S01]  /*0560*/  STG.E [R2.64], R15 ;  /* 0x0000000f02007986 */ /* 0x000fe2000c101904 */
[----:B------:R-:W-:Y:S05]  /*0570*/  EXIT ;  /* 0x000000000000794d */ /* 0x000fea0003800000 */
.L_x_0:
[----:B------:R-:W-:-:S00]  /*0580*/  BRA `(.L_x_0) ;  /* 0xfffffff000007947 */ /* 0x000fc0000383ffff */
[----:B------:R-:W-:-:S00]  /*0590*/  NOP ;  /* 0x0000000000007918 */ /* 0x000fc00000000000 */
        /* <DEDUP_REMOVED lines=14> */
.L_x_1:
